//
// Generated by NVIDIA NVVM Compiler
//
// Compiler Build ID: CL-36424714
// Cuda compilation tools, release 13.0, V13.0.88
// Based on NVVM 20.0.0
//

.version 9.0
.target sm_100
.address_size 64

	// .globl	_Z10diffKernelPfS_i
.extern .shared .align 16 .b8 s_data[];

.visible .entry _Z10diffKernelPfS_i(
	.param .u64 .ptr .align 1 _Z10diffKernelPfS_i_param_0,
	.param .u64 .ptr .align 1 _Z10diffKernelPfS_i_param_1,
	.param .u32 _Z10diffKernelPfS_i_param_2
)
{
	.reg .pred 	%p<3>;
	.reg .b32 	%r<16>;
	.reg .b32 	%f<4>;
	.reg .b64 	%rd<9>;

	ld.param.u64 	%rd2, [_Z10diffKernelPfS_i_param_0];
	ld.param.u64 	%rd3, [_Z10diffKernelPfS_i_param_1];
	ld.param.u32 	%r5, [_Z10diffKernelPfS_i_param_2];
	mov.u32 	%r1, %ntid.x;
	mov.u32 	%r6, %ctaid.x;
	mov.u32 	%r2, %tid.x;
	mad.lo.s32 	%r3, %r1, %r6, %r2;
	add.s32 	%r7, %r5, -2;
	setp.ge.u32 	%p1, %r3, %r7;
	@%p1 bra 	$L__BB0_4;
	cvta.to.global.u64 	%rd4, %rd2;
	mul.wide.u32 	%rd5, %r3, 4;
	add.s64 	%rd1, %rd4, %rd5;
	ld.global.f32 	%f1, [%rd1];
	cvt.rzi.s32.f32 	%r8, %f1;
	shl.b32 	%r9, %r2, 2;
	mov.u32 	%r10, s_data;
	add.s32 	%r4, %r10, %r9;
	st.shared.u32 	[%r4], %r8;
	add.s32 	%r11, %r1, -1;
	setp.ne.s32 	%p2, %r2, %r11;
	@%p2 bra 	$L__BB0_3;
	ld.global.f32 	%f2, [%rd1+4];
	cvt.rzi.s32.f32 	%r12, %f2;
	st.shared.u32 	[%r4+4], %r12;
$L__BB0_3:
	bar.sync 	0;
	ld.shared.u32 	%r13, [%r4+4];
	ld.shared.u32 	%r14, [%r4];
	sub.s32 	%r15, %r13, %r14;
	cvt.rn.f32.s32 	%f3, %r15;
	cvta.to.global.u64 	%rd6, %rd3;
	add.s64 	%rd8, %rd6, %rd5;
	st.global.f32 	[%rd8], %f3;
$L__BB0_4:
	ret;

}


// ===== COMPILED SASS (sm_100) =====

	.target	sm_100

	.elftype	@"ET_EXEC"


//--------------------- .note.nv.tkinfo           --------------------------
	.section	.note.nv.tkinfo,"",@"SHT_NOTE"
	.sectionflags	@"SHF_NOTE_NV_TKINFO"
	.tkinfo
        /*0018*/ 	.word	0x00000002
        /*0030*/ 	.string	""
        /*0030*/ 	.string	"ptxas"
        /*0030*/ 	.string	"Cuda compilation tools, release 13.0, V13.0.88"
        /*0030*/ 	.string	"Build cuda_13.0.r13.0/compiler.36424714_0"
        /*0030*/ 	.string	"-arch sm_100 -m 64 "



//--------------------- .note.nv.cuinfo           --------------------------
	.section	.note.nv.cuinfo,"",@"SHT_NOTE"
	.sectionflags	@"SHF_NOTE_NV_CUINFO"
        /*0018*/ 	.short	0x0002
        /*001a*/ 	.short	0x0064
        /*001c*/ 	.short	0x0082
	.zero		2


//--------------------- .nv.info                  --------------------------
	.section	.nv.info,"",@"SHT_CUDA_INFO"
	.align	4


	//----- nvinfo : EIATTR_REGCOUNT
	.align		4
        /*0000*/ 	.byte	0x04, 0x2f
        /*0002*/ 	.short	(.L_1 - .L_0)
	.align		4
.L_0:
        /*0004*/ 	.word	index@(_Z10diffKernelPfS_i)
        /*0008*/ 	.word	0x0000000c


	//----- nvinfo : EIATTR_FRAME_SIZE
	.align		4
.L_1:
        /*000c*/ 	.byte	0x04, 0x11
        /*000e*/ 	.short	(.L_3 - .L_2)
	.align		4
.L_2:
        /*0010*/ 	.word	index@(_Z10diffKernelPfS_i)
        /*0014*/ 	.word	0x00000000


	//----- nvinfo : EIATTR_MIN_STACK_SIZE
	.align		4
.L_3:
        /*0018*/ 	.byte	0x04, 0x12
        /*001a*/ 	.short	(.L_5 - .L_4)
	.align		4
.L_4:
        /*001c*/ 	.word	index@(_Z10diffKernelPfS_i)
        /*0020*/ 	.word	0x00000000
.L_5:


//--------------------- .nv.compat                --------------------------
	.section	.nv.compat,"",@"SHT_CUDA_COMPAT_INFO"
	.align	4
        /*0000*/ 	.byte	0x02, 0x09, 0x00, 0x00, 0x02, 0x02, 0x01, 0x00, 0x02, 0x05, 0x05, 0x00, 0x03, 0x07, 0x01, 0x01
        /*0010*/ 	.byte	0x02, 0x03, 0x00, 0x00, 0x02, 0x06, 0x01, 0x00, 0x04, 0x0b, 0x08, 0x00, 0x09, 0x00, 0x00, 0x00
        /*0020*/ 	.byte	0x00, 0x00, 0x00, 0x00


//--------------------- .nv.info._Z10diffKernelPfS_i --------------------------
	.section	.nv.info._Z10diffKernelPfS_i,"",@"SHT_CUDA_INFO"
	.sectionflags	@""
	.align	4


	//----- nvinfo : EIATTR_CUDA_API_VERSION
	.align		4
        /*0000*/ 	.byte	0x04, 0x37
        /*0002*/ 	.short	(.L_7 - .L_6)
.L_6:
        /*0004*/ 	.word	0x00000082


	//----- nvinfo : EIATTR_KPARAM_INFO
	.align		4
.L_7:
        /*0008*/ 	.byte	0x04, 0x17
        /*000a*/ 	.short	(.L_9 - .L_8)
.L_8:
        /*000c*/ 	.word	0x00000000
        /*0010*/ 	.short	0x0002
        /*0012*/ 	.short	0x0010
        /*0014*/ 	.byte	0x00, 0xf0, 0x11, 0x00


	//----- nvinfo : EIATTR_KPARAM_INFO
	.align		4
.L_9:
        /*0018*/ 	.byte	0x04, 0x17
        /*001a*/ 	.short	(.L_11 - .L_10)
.L_10:
        /*001c*/ 	.word	0x00000000
        /*0020*/ 	.short	0x0001
        /*0022*/ 	.short	0x0008
        /*0024*/ 	.byte	0x00, 0xf5, 0x21, 0x00


	//----- nvinfo : EIATTR_KPARAM_INFO
	.align		4
.L_11:
        /*0028*/ 	.byte	0x04, 0x17
        /*002a*/ 	.short	(.L_13 - .L_12)
.L_12:
        /*002c*/ 	.word	0x00000000
        /*0030*/ 	.short	0x0000
        /*0032*/ 	.short	0x0000
        /*0034*/ 	.byte	0x00, 0xf5, 0x21, 0x00


	//----- nvinfo : EIATTR_SPARSE_MMA_MASK
	.align		4
.L_13:
        /*0038*/ 	.byte	0x03, 0x50
        /*003a*/ 	.short	0x0000


	//----- nvinfo : EIATTR_MAXREG_COUNT
	.align		4
        /*003c*/ 	.byte	0x03, 0x1b
        /*003e*/ 	.short	0x00ff


	//----- nvinfo : EIATTR_NUM_BARRIERS
	.align		4
        /*0040*/ 	.byte	0x02, 0x4c
        /*0042*/ 	.byte	0x01
	.zero		1


	//----- nvinfo : EIATTR_MERCURY_ISA_VERSION
	.align		4
        /*0044*/ 	.byte	0x03, 0x5f
        /*0046*/ 	.short	0x0101


	//----- nvinfo : EIATTR_VRC_CTA_INIT_COUNT
	.align		4
        /*0048*/ 	.byte	0x02, 0x4a
	.zero		1
	.zero		1


	//----- nvinfo : EIATTR_EXIT_INSTR_OFFSETS
	.align		4
        /*004c*/ 	.byte	0x04, 0x1c
        /*004e*/ 	.short	(.L_15 - .L_14)


	//   ....[0]....
.L_14:
        /*0050*/ 	.word	0x00000080


	//   ....[1]....
        /*0054*/ 	.word	0x00000200


	//----- nvinfo : EIATTR_CBANK_PARAM_SIZE
	.align		4
.L_15:
        /*0058*/ 	.byte	0x03, 0x19
        /*005a*/ 	.short	0x0014


	//----- nvinfo : EIATTR_PARAM_CBANK
	.align		4
        /*005c*/ 	.byte	0x04, 0x0a
        /*005e*/ 	.short	(.L_17 - .L_16)
	.align		4
.L_16:
        /*0060*/ 	.word	index@(.nv.constant0._Z10diffKernelPfS_i)
        /*0064*/ 	.short	0x0380
        /*0066*/ 	.short	0x0014


	//----- nvinfo : EIATTR_SW_WAR
	.align		4
.L_17:
        /*0068*/ 	.byte	0x04, 0x36
        /*006a*/ 	.short	(.L_19 - .L_18)
.L_18:
        /*006c*/ 	.word	0x00000008
.L_19:


//--------------------- .nv.callgraph             --------------------------
	.section	.nv.callgraph,"",@"SHT_CUDA_CALLGRAPH"
	.align	4
	.sectionentsize	8
	.align		4
        /*0000*/ 	.word	0x00000000
	.align		4
        /*0004*/ 	.word	0xffffffff
	.align		4
        /*0008*/ 	.word	0x00000000
	.align		4
        /*000c*/ 	.word	0xfffffffe
	.align		4
        /*0010*/ 	.word	0x00000000
	.align		4
        /*0014*/ 	.word	0xfffffffd
	.align		4
        /*0018*/ 	.word	0x00000000
	.align		4
        /*001c*/ 	.word	0xfffffffc


//--------------------- .text._Z10diffKernelPfS_i --------------------------
	.section	.text._Z10diffKernelPfS_i,"ax",@progbits
	.align	128
        .global         _Z10diffKernelPfS_i
        .type           _Z10diffKernelPfS_i,@function
        .size           _Z10diffKernelPfS_i,(.L_x_1 - _Z10diffKernelPfS_i)
        .other          _Z10diffKernelPfS_i,@"STO_CUDA_ENTRY STV_DEFAULT"
_Z10diffKernelPfS_i:
.text._Z10diffKernelPfS_i:
[----:B------:R-:W-:Y:S01]  /*0000*/  LDC R1, c[0x0][0x37c] ;  /* 0x0000df00ff017b82 */ /* 0x000fe20000000800 */
[----:B------:R-:W0:Y:S01]  /*0010*/  S2R R5, SR_CTAID.X ;  /* 0x0000000000057919 */ /* 0x000e220000002500 */
[----:B------:R-:W1:Y:S01]  /*0020*/  LDCU UR4, c[0x0][0x390] ;  /* 0x00007200ff0477ac */ /* 0x000e620008000800 */
[----:B------:R-:W0:Y:S01]  /*0030*/  S2R R6, SR_TID.X ;  /* 0x0000000000067919 */ /* 0x000e220000002100 */
[----:B------:R-:W0:Y:S01]  /*0040*/  LDCU UR8, c[0x0][0x360] ;  /* 0x00006c00ff0877ac */ /* 0x000e220008000800 */
[----:B-1----:R-:W-:Y:S01]  /*0050*/  UIADD3 UR4, UPT, UPT, UR4, -0x2, URZ ;  /* 0xfffffffe04047890 */ /* 0x002fe2000fffe0ff */
[----:B0-----:R-:W-:-:S05]  /*0060*/  IMAD R5, R5, UR8, R6 ;  /* 0x0000000805057c24 */ /* 0x001fca000f8e0206 */
[----:B------:R-:W-:-:S13]  /*0070*/  ISETP.GE.U32.AND P0, PT, R5, UR4, PT ;  /* 0x0000000405007c0c */ /* 0x000fda000bf06070 */
[----:B------:R-:W-:Y:S05]  /*0080*/  @P0 EXIT ;  /* 0x000000000000094d */ /* 0x000fea0003800000 */
[----:B------:R-:W0:Y:S01]  /*0090*/  LDC.64 R2, c[0x0][0x380] ;  /* 0x0000e000ff027b82 */ /* 0x000e220000000a00 */
[----:B------:R-:W-:Y:S01]  /*00a0*/  UIADD3 UR4, UPT, UPT, UR8, -0x1, URZ ;  /* 0xffffffff08047890 */ /* 0x000fe2000fffe0ff */
[----:B------:R-:W1:Y:S05]  /*00b0*/  LDCU.64 UR6, c[0x0][0x358] ;  /* 0x00006b00ff0677ac */ /* 0x000e6a0008000a00 */
[----:B------:R-:W-:Y:S01]  /*00c0*/  ISETP.NE.AND P0, PT, R6, UR4, PT ;  /* 0x0000000406007c0c */ /* 0x000fe2000bf05270 */
[----:B0-----:R-:W-:-:S05]  /*00d0*/  IMAD.WIDE.U32 R2, R5, 0x4, R2 ;  /* 0x0000000405027825 */ /* 0x001fca00078e0002 */
[----:B-1----:R-:W2:Y:S07]  /*00e0*/  LDG.E R0, desc[UR6][R2.64] ;  /* 0x0000000602007981 */ /* 0x002eae000c1e1900 */
[----:B------:R0:W3:Y:S01]  /*00f0*/  @!P0 LDG.E R4, desc[UR6][R2.64+0x4] ;  /* 0x0000040602048981 */ /* 0x0000e2000c1e1900 */
[----:B------:R-:W1:Y:S01]  /*0100*/  S2UR UR5, SR_CgaCtaId ;  /* 0x00000000000579c3 */ /* 0x000e620000008800 */
[----:B------:R-:W-:-:S07]  /*0110*/  UMOV UR4, 0x400 ;  /* 0x0000040000047882 */ /* 0x000fce0000000000 */
[----:B0-----:R-:W0:Y:S01]  /*0120*/  LDC.64 R2, c[0x0][0x388] ;  /* 0x0000e200ff027b82 */ /* 0x001e220000000a00 */
[----:B-1----:R-:W-:-:S06]  /*0130*/  ULEA UR4, UR5, UR4, 0x18 ;  /* 0x0000000405047291 */ /* 0x002fcc000f8ec0ff */
[----:B------:R-:W-:Y:S01]  /*0140*/  LEA R7, R6, UR4, 0x2 ;  /* 0x0000000406077c11 */ /* 0x000fe2000f8e10ff */
[----:B0-----:R-:W-:Y:S01]  /*0150*/  IMAD.WIDE.U32 R2, R5, 0x4, R2 ;  /* 0x0000000405027825 */ /* 0x001fe200078e0002 */
[----:B--2---:R-:W0:Y:S08]  /*0160*/  F2I.TRUNC.NTZ R0, R0 ;  /* 0x0000000000007305 */ /* 0x004e30000020f100 */
[----:B---3--:R-:W1:Y:S01]  /*0170*/  @!P0 F2I.TRUNC.NTZ R4, R4 ;  /* 0x0000000400048305 */ /* 0x008e62000020f100 */
[----:B0-----:R-:W-:Y:S04]  /*0180*/  STS [R7], R0 ;  /* 0x0000000007007388 */ /* 0x001fe80000000800 */
[----:B-1----:R-:W-:Y:S01]  /*0190*/  @!P0 STS [R7+0x4], R4 ;  /* 0x0000040407008388 */ /* 0x002fe20000000800 */
[----:B------:R-:W-:Y:S06]  /*01a0*/  BAR.SYNC.DEFER_BLOCKING 0x0 ;  /* 0x0000000000007b1d */ /* 0x000fec0000010000 */
[----:B------:R-:W-:Y:S04]  /*01b0*/  LDS R6, [R7+0x4] ;  /* 0x0000040007067984 */ /* 0x000fe80000000800 */
[----:B------:R-:W0:Y:S02]  /*01c0*/  LDS R9, [R7] ;  /* 0x0000000007097984 */ /* 0x000e240000000800 */
[----:B0-----:R-:W-:-:S04]  /*01d0*/  IADD3 R6, PT, PT, R6, -R9, RZ ;  /* 0x8000000906067210 */ /* 0x001fc80007ffe0ff */
[----:B------:R-:W-:-:S05]  /*01e0*/  I2FP.F32.S32 R5, R6 ;  /* 0x0000000600057245 */ /* 0x000fca0000201400 */
[----:B------:R-:W-:Y:S01]  /*01f0*/  STG.E desc[UR6][R2.64], R5 ;  /* 0x0000000502007986 */ /* 0x000fe2000c101906 */
[----:B------:R-:W-:Y:S05]  /*0200*/  EXIT ;  /* 0x000000000000794d */ /* 0x000fea0003800000 */
.L_x_0:
[----:B------:R-:W-:-:S00]  /*0210*/  BRA `(.L_x_0) ;  /* 0xfffffffc00fc7947 */ /* 0x000fc0000383ffff */
[----:B------:R-:W-:-:S00]  /*0220*/  NOP ;  /* 0x0000000000007918 */ /* 0x000fc00000000000 */
        /* <DEDUP_REMOVED lines=13> */
.L_x_1:


//--------------------- .nv.shared._Z10diffKernelPfS_i --------------------------
	.section	.nv.shared._Z10diffKernelPfS_i,"aw",@nobits
	.sectionflags	@""
	.align	16
	.zero		1024


//--------------------- .nv.shared.reserved.0     --------------------------
	.section	.nv.shared.reserved.0,"aw",@nobits
	.weak		__nv_reservedSMEM_offset_0_alias
	.size		__nv_reservedSMEM_offset_0_alias, 0, 64
	.other		__nv_reservedSMEM_offset_0_alias,@"STO_CUDA_RESERVED_SHARED STV_DEFAULT"
__nv_reservedSMEM_offset_0_alias:
	.zero		0
	.zero		64


//--------------------- .nv.constant0._Z10diffKernelPfS_i --------------------------
	.section	.nv.constant0._Z10diffKernelPfS_i,"a",@progbits
	.sectionflags	@""
	.align	4
.nv.constant0._Z10diffKernelPfS_i:
	.zero		916


//--------------------- SYMBOLS --------------------------

	.type		.nv.reservedSmem.offset0,@object
	.size		.nv.reservedSmem.offset0,0x4
	.type		.nv.reservedSmem.cap,@object
	.size		.nv.reservedSmem.cap,0x4
